//
// Generated by NVIDIA NVVM Compiler
//
// Compiler Build ID: CL-36424714
// Cuda compilation tools, release 13.0, V13.0.88
// Based on NVVM 20.0.0
//

.version 9.0
.target sm_100
.address_size 64

	// .globl	_Z11kernelA_GPUPii

.visible .entry _Z11kernelA_GPUPii(
	.param .u64 .ptr .align 1 _Z11kernelA_GPUPii_param_0,
	.param .u32 _Z11kernelA_GPUPii_param_1
)
{
	.reg .pred 	%p<2>;
	.reg .b32 	%r<6>;
	.reg .b64 	%rd<5>;

	ld.param.u64 	%rd1, [_Z11kernelA_GPUPii_param_0];
	ld.param.u32 	%r2, [_Z11kernelA_GPUPii_param_1];
	mov.u32 	%r3, %ctaid.x;
	mov.u32 	%r4, %ntid.x;
	mov.u32 	%r5, %tid.x;
	mad.lo.s32 	%r1, %r3, %r4, %r5;
	setp.ge.s32 	%p1, %r1, %r2;
	@%p1 bra 	$L__BB0_2;
	cvta.to.global.u64 	%rd2, %rd1;
	mul.wide.s32 	%rd3, %r1, 4;
	add.s64 	%rd4, %rd2, %rd3;
	st.global.u32 	[%rd4], %r1;
$L__BB0_2:
	ret;

}
	// .globl	_Z11kernelB_GPUPii
.visible .entry _Z11kernelB_GPUPii(
	.param .u64 .ptr .align 1 _Z11kernelB_GPUPii_param_0,
	.param .u32 _Z11kernelB_GPUPii_param_1
)
{
	.reg .pred 	%p<2>;
	.reg .b32 	%r<8>;
	.reg .b64 	%rd<5>;

	ld.param.u64 	%rd1, [_Z11kernelB_GPUPii_param_0];
	ld.param.u32 	%r2, [_Z11kernelB_GPUPii_param_1];
	mov.u32 	%r3, %ctaid.x;
	mov.u32 	%r4, %ntid.x;
	mov.u32 	%r5, %tid.x;
	mad.lo.s32 	%r1, %r3, %r4, %r5;
	setp.ge.s32 	%p1, %r1, %r2;
	@%p1 bra 	$L__BB1_2;
	cvta.to.global.u64 	%rd2, %rd1;
	mul.wide.s32 	%rd3, %r1, 4;
	add.s64 	%rd4, %rd2, %rd3;
	ld.global.u32 	%r6, [%rd4];
	add.s32 	%r7, %r6, 10;
	st.global.u32 	[%rd4], %r7;
$L__BB1_2:
	ret;

}
	// .globl	_Z11kernelC_GPUPii
.visible .entry _Z11kernelC_GPUPii(
	.param .u64 .ptr .align 1 _Z11kernelC_GPUPii_param_0,
	.param .u32 _Z11kernelC_GPUPii_param_1
)
{
	.reg .pred 	%p<2>;
	.reg .b32 	%r<8>;
	.reg .b64 	%rd<5>;

	ld.param.u64 	%rd1, [_Z11kernelC_GPUPii_param_0];
	ld.param.u32 	%r2, [_Z11kernelC_GPUPii_param_1];
	mov.u32 	%r3, %ctaid.x;
	mov.u32 	%r4, %ntid.x;
	mov.u32 	%r5, %tid.x;
	mad.lo.s32 	%r1, %r3, %r4, %r5;
	setp.ge.s32 	%p1, %r1, %r2;
	@%p1 bra 	$L__BB2_2;
	cvta.to.global.u64 	%rd2, %rd1;
	mul.wide.s32 	%rd3, %r1, 4;
	add.s64 	%rd4, %rd2, %rd3;
	ld.global.u32 	%r6, [%rd4];
	shl.b32 	%r7, %r6, 1;
	st.global.u32 	[%rd4], %r7;
$L__BB2_2:
	ret;

}


// ===== COMPILED SASS (sm_100) =====

	.target	sm_100

	.elftype	@"ET_EXEC"


//--------------------- .note.nv.tkinfo           --------------------------
	.section	.note.nv.tkinfo,"",@"SHT_NOTE"
	.sectionflags	@"SHF_NOTE_NV_TKINFO"
	.tkinfo
        /*0018*/ 	.word	0x00000002
        /*0030*/ 	.string	""
        /*0030*/ 	.string	"ptxas"
        /*0030*/ 	.string	"Cuda compilation tools, release 13.0, V13.0.88"
        /*0030*/ 	.string	"Build cuda_13.0.r13.0/compiler.36424714_0"
        /*0030*/ 	.string	"-arch sm_100 -m 64 "



//--------------------- .note.nv.cuinfo           --------------------------
	.section	.note.nv.cuinfo,"",@"SHT_NOTE"
	.sectionflags	@"SHF_NOTE_NV_CUINFO"
        /*0018*/ 	.short	0x0002
        /*001a*/ 	.short	0x0064
        /*001c*/ 	.short	0x0082
	.zero		2


//--------------------- .nv.info                  --------------------------
	.section	.nv.info,"",@"SHT_CUDA_INFO"
	.align	4


	//----- nvinfo : EIATTR_REGCOUNT
	.align		4
        /*0000*/ 	.byte	0x04, 0x2f
        /*0002*/ 	.short	(.L_1 - .L_0)
	.align		4
.L_0:
        /*0004*/ 	.word	index@(_Z11kernelA_GPUPii)
        /*0008*/ 	.word	0x00000008


	//----- nvinfo : EIATTR_FRAME_SIZE
	.align		4
.L_1:
        /*000c*/ 	.byte	0x04, 0x11
        /*000e*/ 	.short	(.L_3 - .L_2)
	.align		4
.L_2:
        /*0010*/ 	.word	index@(_Z11kernelA_GPUPii)
        /*0014*/ 	.word	0x00000000


	//----- nvinfo : EIATTR_REGCOUNT
	.align		4
.L_3:
        /*0018*/ 	.byte	0x04, 0x2f
        /*001a*/ 	.short	(.L_5 - .L_4)
	.align		4
.L_4:
        /*001c*/ 	.word	index@(_Z11kernelB_GPUPii)
        /*0020*/ 	.word	0x00000008


	//----- nvinfo : EIATTR_FRAME_SIZE
	.align		4
.L_5:
        /*0024*/ 	.byte	0x04, 0x11
        /*0026*/ 	.short	(.L_7 - .L_6)
	.align		4
.L_6:
        /*0028*/ 	.word	index@(_Z11kernelB_GPUPii)
        /*002c*/ 	.word	0x00000000


	//----- nvinfo : EIATTR_REGCOUNT
	.align		4
.L_7:
        /*0030*/ 	.byte	0x04, 0x2f
        /*0032*/ 	.short	(.L_9 - .L_8)
	.align		4
.L_8:
        /*0034*/ 	.word	index@(_Z11kernelC_GPUPii)
        /*0038*/ 	.word	0x00000008


	//----- nvinfo : EIATTR_FRAME_SIZE
	.align		4
.L_9:
        /*003c*/ 	.byte	0x04, 0x11
        /*003e*/ 	.short	(.L_11 - .L_10)
	.align		4
.L_10:
        /*0040*/ 	.word	index@(_Z11kernelC_GPUPii)
        /*0044*/ 	.word	0x00000000


	//----- nvinfo : EIATTR_MIN_STACK_SIZE
	.align		4
.L_11:
        /*0048*/ 	.byte	0x04, 0x12
        /*004a*/ 	.short	(.L_13 - .L_12)
	.align		4
.L_12:
        /*004c*/ 	.word	index@(_Z11kernelC_GPUPii)
        /*0050*/ 	.word	0x00000000


	//----- nvinfo : EIATTR_MIN_STACK_SIZE
	.align		4
.L_13:
        /*0054*/ 	.byte	0x04, 0x12
        /*0056*/ 	.short	(.L_15 - .L_14)
	.align		4
.L_14:
        /*0058*/ 	.word	index@(_Z11kernelB_GPUPii)
        /*005c*/ 	.word	0x00000000


	//----- nvinfo : EIATTR_MIN_STACK_SIZE
	.align		4
.L_15:
        /*0060*/ 	.byte	0x04, 0x12
        /*0062*/ 	.short	(.L_17 - .L_16)
	.align		4
.L_16:
        /*0064*/ 	.word	index@(_Z11kernelA_GPUPii)
        /*0068*/ 	.word	0x00000000
.L_17:


//--------------------- .nv.compat                --------------------------
	.section	.nv.compat,"",@"SHT_CUDA_COMPAT_INFO"
	.align	4
        /*0000*/ 	.byte	0x02, 0x09, 0x00, 0x00, 0x02, 0x02, 0x01, 0x00, 0x02, 0x05, 0x05, 0x00, 0x03, 0x07, 0x01, 0x01
        /*0010*/ 	.byte	0x02, 0x03, 0x00, 0x00, 0x02, 0x06, 0x01, 0x00, 0x04, 0x0b, 0x08, 0x00, 0x09, 0x00, 0x00, 0x00
        /*0020*/ 	.byte	0x00, 0x00, 0x00, 0x00


//--------------------- .nv.info._Z11kernelC_GPUPii --------------------------
	.section	.nv.info._Z11kernelC_GPUPii,"",@"SHT_CUDA_INFO"
	.sectionflags	@""
	.align	4


	//----- nvinfo : EIATTR_CUDA_API_VERSION
	.align		4
        /*0000*/ 	.byte	0x04, 0x37
        /*0002*/ 	.short	(.L_19 - .L_18)
.L_18:
        /*0004*/ 	.word	0x00000082


	//----- nvinfo : EIATTR_KPARAM_INFO
	.align		4
.L_19:
        /*0008*/ 	.byte	0x04, 0x17
        /*000a*/ 	.short	(.L_21 - .L_20)
.L_20:
        /*000c*/ 	.word	0x00000000
        /*0010*/ 	.short	0x0001
        /*0012*/ 	.short	0x0008
        /*0014*/ 	.byte	0x00, 0xf0, 0x11, 0x00


	//----- nvinfo : EIATTR_KPARAM_INFO
	.align		4
.L_21:
        /*0018*/ 	.byte	0x04, 0x17
        /*001a*/ 	.short	(.L_23 - .L_22)
.L_22:
        /*001c*/ 	.word	0x00000000
        /*0020*/ 	.short	0x0000
        /*0022*/ 	.short	0x0000
        /*0024*/ 	.byte	0x00, 0xf5, 0x21, 0x00


	//----- nvinfo : EIATTR_SPARSE_MMA_MASK
	.align		4
.L_23:
        /*0028*/ 	.byte	0x03, 0x50
        /*002a*/ 	.short	0x0000


	//----- nvinfo : EIATTR_MAXREG_COUNT
	.align		4
        /*002c*/ 	.byte	0x03, 0x1b
        /*002e*/ 	.short	0x00ff


	//----- nvinfo : EIATTR_MERCURY_ISA_VERSION
	.align		4
        /*0030*/ 	.byte	0x03, 0x5f
        /*0032*/ 	.short	0x0101


	//----- nvinfo : EIATTR_VRC_CTA_INIT_COUNT
	.align		4
        /*0034*/ 	.byte	0x02, 0x4a
	.zero		1
	.zero		1


	//----- nvinfo : EIATTR_EXIT_INSTR_OFFSETS
	.align		4
        /*0038*/ 	.byte	0x04, 0x1c
        /*003a*/ 	.short	(.L_25 - .L_24)


	//   ....[0]....
.L_24:
        /*003c*/ 	.word	0x00000070


	//   ....[1]....
        /*0040*/ 	.word	0x000000e0


	//----- nvinfo : EIATTR_CBANK_PARAM_SIZE
	.align		4
.L_25:
        /*0044*/ 	.byte	0x03, 0x19
        /*0046*/ 	.short	0x000c


	//----- nvinfo : EIATTR_PARAM_CBANK
	.align		4
        /*0048*/ 	.byte	0x04, 0x0a
        /*004a*/ 	.short	(.L_27 - .L_26)
	.align		4
.L_26:
        /*004c*/ 	.word	index@(.nv.constant0._Z11kernelC_GPUPii)
        /*0050*/ 	.short	0x0380
        /*0052*/ 	.short	0x000c


	//----- nvinfo : EIATTR_SW_WAR
	.align		4
.L_27:
        /*0054*/ 	.byte	0x04, 0x36
        /*0056*/ 	.short	(.L_29 - .L_28)
.L_28:
        /*0058*/ 	.word	0x00000008
.L_29:


//--------------------- .nv.info._Z11kernelB_GPUPii --------------------------
	.section	.nv.info._Z11kernelB_GPUPii,"",@"SHT_CUDA_INFO"
	.sectionflags	@""
	.align	4


	//----- nvinfo : EIATTR_CUDA_API_VERSION
	.align		4
        /*0000*/ 	.byte	0x04, 0x37
        /*0002*/ 	.short	(.L_31 - .L_30)
.L_30:
        /*0004*/ 	.word	0x00000082


	//----- nvinfo : EIATTR_KPARAM_INFO
	.align		4
.L_31:
        /*0008*/ 	.byte	0x04, 0x17
        /*000a*/ 	.short	(.L_33 - .L_32)
.L_32:
        /*000c*/ 	.word	0x00000000
        /*0010*/ 	.short	0x0001
        /*0012*/ 	.short	0x0008
        /*0014*/ 	.byte	0x00, 0xf0, 0x11, 0x00


	//----- nvinfo : EIATTR_KPARAM_INFO
	.align		4
.L_33:
        /*0018*/ 	.byte	0x04, 0x17
        /*001a*/ 	.short	(.L_35 - .L_34)
.L_34:
        /*001c*/ 	.word	0x00000000
        /*0020*/ 	.short	0x0000
        /*0022*/ 	.short	0x0000
        /*0024*/ 	.byte	0x00, 0xf5, 0x21, 0x00


	//----- nvinfo : EIATTR_SPARSE_MMA_MASK
	.align		4
.L_35:
        /*0028*/ 	.byte	0x03, 0x50
        /*002a*/ 	.short	0x0000


	//----- nvinfo : EIATTR_MAXREG_COUNT
	.align		4
        /*002c*/ 	.byte	0x03, 0x1b
        /*002e*/ 	.short	0x00ff


	//----- nvinfo : EIATTR_MERCURY_ISA_VERSION
	.align		4
        /*0030*/ 	.byte	0x03, 0x5f
        /*0032*/ 	.short	0x0101


	//----- nvinfo : EIATTR_VRC_CTA_INIT_COUNT
	.align		4
        /*0034*/ 	.byte	0x02, 0x4a
	.zero		1
	.zero		1


	//----- nvinfo : EIATTR_EXIT_INSTR_OFFSETS
	.align		4
        /*0038*/ 	.byte	0x04, 0x1c
        /*003a*/ 	.short	(.L_37 - .L_36)


	//   ....[0]....
.L_36:
        /*003c*/ 	.word	0x00000070


	//   ....[1]....
        /*0040*/ 	.word	0x000000e0


	//----- nvinfo : EIATTR_CBANK_PARAM_SIZE
	.align		4
.L_37:
        /*0044*/ 	.byte	0x03, 0x19
        /*0046*/ 	.short	0x000c


	//----- nvinfo : EIATTR_PARAM_CBANK
	.align		4
        /*0048*/ 	.byte	0x04, 0x0a
        /*004a*/ 	.short	(.L_39 - .L_38)
	.align		4
.L_38:
        /*004c*/ 	.word	index@(.nv.constant0._Z11kernelB_GPUPii)
        /*0050*/ 	.short	0x0380
        /*0052*/ 	.short	0x000c


	//----- nvinfo : EIATTR_SW_WAR
	.align		4
.L_39:
        /*0054*/ 	.byte	0x04, 0x36
        /*0056*/ 	.short	(.L_41 - .L_40)
.L_40:
        /*0058*/ 	.word	0x00000008
.L_41:


//--------------------- .nv.info._Z11kernelA_GPUPii --------------------------
	.section	.nv.info._Z11kernelA_GPUPii,"",@"SHT_CUDA_INFO"
	.sectionflags	@""
	.align	4


	//----- nvinfo : EIATTR_CUDA_API_VERSION
	.align		4
        /*0000*/ 	.byte	0x04, 0x37
        /*0002*/ 	.short	(.L_43 - .L_42)
.L_42:
        /*0004*/ 	.word	0x00000082


	//----- nvinfo : EIATTR_KPARAM_INFO
	.align		4
.L_43:
        /*0008*/ 	.byte	0x04, 0x17
        /*000a*/ 	.short	(.L_45 - .L_44)
.L_44:
        /*000c*/ 	.word	0x00000000
        /*0010*/ 	.short	0x0001
        /*0012*/ 	.short	0x0008
        /*0014*/ 	.byte	0x00, 0xf0, 0x11, 0x00


	//----- nvinfo : EIATTR_KPARAM_INFO
	.align		4
.L_45:
        /*0018*/ 	.byte	0x04, 0x17
        /*001a*/ 	.short	(.L_47 - .L_46)
.L_46:
        /*001c*/ 	.word	0x00000000
        /*0020*/ 	.short	0x0000
        /*0022*/ 	.short	0x0000
        /*0024*/ 	.byte	0x00, 0xf5, 0x21, 0x00


	//----- nvinfo : EIATTR_SPARSE_MMA_MASK
	.align		4
.L_47:
        /*0028*/ 	.byte	0x03, 0x50
        /*002a*/ 	.short	0x0000


	//----- nvinfo : EIATTR_MAXREG_COUNT
	.align		4
        /*002c*/ 	.byte	0x03, 0x1b
        /*002e*/ 	.short	0x00ff


	//----- nvinfo : EIATTR_MERCURY_ISA_VERSION
	.align		4
        /*0030*/ 	.byte	0x03, 0x5f
        /*0032*/ 	.short	0x0101


	//----- nvinfo : EIATTR_VRC_CTA_INIT_COUNT
	.align		4
        /*0034*/ 	.byte	0x02, 0x4a
	.zero		1
	.zero		1


	//----- nvinfo : EIATTR_EXIT_INSTR_OFFSETS
	.align		4
        /*0038*/ 	.byte	0x04, 0x1c
        /*003a*/ 	.short	(.L_49 - .L_48)


	//   ....[0]....
.L_48:
        /*003c*/ 	.word	0x00000070


	//   ....[1]....
        /*0040*/ 	.word	0x000000c0


	//----- nvinfo : EIATTR_CBANK_PARAM_SIZE
	.align		4
.L_49:
        /*0044*/ 	.byte	0x03, 0x19
        /*0046*/ 	.short	0x000c


	//----- nvinfo : EIATTR_PARAM_CBANK
	.align		4
        /*0048*/ 	.byte	0x04, 0x0a
        /*004a*/ 	.short	(.L_51 - .L_50)
	.align		4
.L_50:
        /*004c*/ 	.word	index@(.nv.constant0._Z11kernelA_GPUPii)
        /*0050*/ 	.short	0x0380
        /*0052*/ 	.short	0x000c


	//----- nvinfo : EIATTR_SW_WAR
	.align		4
.L_51:
        /*0054*/ 	.byte	0x04, 0x36
        /*0056*/ 	.short	(.L_53 - .L_52)
.L_52:
        /*0058*/ 	.word	0x00000008
.L_53:


//--------------------- .nv.callgraph             --------------------------
	.section	.nv.callgraph,"",@"SHT_CUDA_CALLGRAPH"
	.align	4
	.sectionentsize	8
	.align		4
        /*0000*/ 	.word	0x00000000
	.align		4
        /*0004*/ 	.word	0xffffffff
	.align		4
        /*0008*/ 	.word	0x00000000
	.align		4
        /*000c*/ 	.word	0xfffffffe
	.align		4
        /*0010*/ 	.word	0x00000000
	.align		4
        /*0014*/ 	.word	0xfffffffd
	.align		4
        /*0018*/ 	.word	0x00000000
	.align		4
        /*001c*/ 	.word	0xfffffffc


//--------------------- .text._Z11kernelC_GPUPii  --------------------------
	.section	.text._Z11kernelC_GPUPii,"ax",@progbits
	.align	128
        .global         _Z11kernelC_GPUPii
        .type           _Z11kernelC_GPUPii,@function
        .size           _Z11kernelC_GPUPii,(.L_x_3 - _Z11kernelC_GPUPii)
        .other          _Z11kernelC_GPUPii,@"STO_CUDA_ENTRY STV_DEFAULT"
_Z11kernelC_GPUPii:
.text._Z11kernelC_GPUPii:
[----:B------:R-:W-:Y:S01]  /*0000*/  LDC R1, c[0x0][0x37c] ;  /* 0x0000df00ff017b82 */ /* 0x000fe20000000800 */
[----:B------:R-:W0:Y:S07]  /*0010*/  S2R R0, SR_TID.X ;  /* 0x0000000000007919 */ /* 0x000e2e0000002100 */
[----:B------:R-:W0:Y:S01]  /*0020*/  S2UR UR4, SR_CTAID.X ;  /* 0x00000000000479c3 */ /* 0x000e220000002500 */
[----:B------:R-:W1:Y:S07]  /*0030*/  LDCU UR5, c[0x0][0x388] ;  /* 0x00007100ff0577ac */ /* 0x000e6e0008000800 */
[----:B------:R-:W0:Y:S02]  /*0040*/  LDC R5, c[0x0][0x360] ;  /* 0x0000d800ff057b82 */ /* 0x000e240000000800 */
[----:B0-----:R-:W-:-:S05]  /*0050*/  IMAD R5, R5, UR4, R0 ;  /* 0x0000000405057c24 */ /* 0x001fca000f8e0200 */
[----:B-1----:R-:W-:-:S13]  /*0060*/  ISETP.GE.AND P0, PT, R5, UR5, PT ;  /* 0x0000000505007c0c */ /* 0x002fda000bf06270 */
[----:B------:R-:W-:Y:S05]  /*0070*/  @P0 EXIT ;  /* 0x000000000000094d */ /* 0x000fea0003800000 */
[----:B------:R-:W0:Y:S01]  /*0080*/  LDC.64 R2, c[0x0][0x380] ;  /* 0x0000e000ff027b82 */ /* 0x000e220000000a00 */
[----:B------:R-:W1:Y:S01]  /*0090*/  LDCU.64 UR4, c[0x0][0x358] ;  /* 0x00006b00ff0477ac */ /* 0x000e620008000a00 */
[----:B0-----:R-:W-:-:S05]  /*00a0*/  IMAD.WIDE R2, R5, 0x4, R2 ;  /* 0x0000000405027825 */ /* 0x001fca00078e0202 */
[----:B-1----:R-:W2:Y:S02]  /*00b0*/  LDG.E R0, desc[UR4][R2.64] ;  /* 0x0000000402007981 */ /* 0x002ea4000c1e1900 */
[----:B--2---:R-:W-:-:S05]  /*00c0*/  SHF.L.U32 R5, R0, 0x1, RZ ;  /* 0x0000000100057819 */ /* 0x004fca00000006ff */
[----:B------:R-:W-:Y:S01]  /*00d0*/  STG.E desc[UR4][R2.64], R5 ;  /* 0x0000000502007986 */ /* 0x000fe2000c101904 */
[----:B------:R-:W-:Y:S05]  /*00e0*/  EXIT ;  /* 0x000000000000794d */ /* 0x000fea0003800000 */
.L_x_0:
[----:B------:R-:W-:-:S00]  /*00f0*/  BRA `(.L_x_0) ;  /* 0xfffffffc00fc7947 */ /* 0x000fc0000383ffff */
[----:B------:R-:W-:-:S00]  /*0100*/  NOP ;  /* 0x0000000000007918 */ /* 0x000fc00000000000 */
[----:B------:R-:W-:-:S00]  /*0110*/  NOP ;  /* 0x0000000000007918 */ /* 0x000fc00000000000 */
[----:B------:R-:W-:-:S00]  /*0120*/  NOP ;  /* 0x0000000000007918 */ /* 0x000fc00000000000 */
[----:B------:R-:W-:-:S00]  /*0130*/  NOP ;  /* 0x0000000000007918 */ /* 0x000fc00000000000 */
[----:B------:R-:W-:-:S00]  /*0140*/  NOP ;  /* 0x0000000000007918 */ /* 0x000fc00000000000 */
[----:B------:R-:W-:-:S00]  /*0150*/  NOP ;  /* 0x0000000000007918 */ /* 0x000fc00000000000 */
[----:B------:R-:W-:-:S00]  /*0160*/  NOP ;  /* 0x0000000000007918 */ /* 0x000fc00000000000 */
[----:B------:R-:W-:-:S00]  /*0170*/  NOP ;  /* 0x0000000000007918 */ /* 0x000fc00000000000 */
.L_x_3:


//--------------------- .text._Z11kernelB_GPUPii  --------------------------
	.section	.text._Z11kernelB_GPUPii,"ax",@progbits
	.align	128
        .global         _Z11kernelB_GPUPii
        .type           _Z11kernelB_GPUPii,@function
        .size           _Z11kernelB_GPUPii,(.L_x_4 - _Z11kernelB_GPUPii)
        .other          _Z11kernelB_GPUPii,@"STO_CUDA_ENTRY STV_DEFAULT"
_Z11kernelB_GPUPii:
.text._Z11kernelB_GPUPii:
        /* <DEDUP_REMOVED lines=12> */
[----:B--2---:R-:W-:-:S05]  /*00c0*/  IADD3 R5, PT, PT, R0, 0xa, RZ ;  /* 0x0000000a00057810 */ /* 0x004fca0007ffe0ff */
[----:B------:R-:W-:Y:S01]  /*00d0*/  STG.E desc[UR4][R2.64], R5 ;  /* 0x0000000502007986 */ /* 0x000fe2000c101904 */
[----:B------:R-:W-:Y:S05]  /*00e0*/  EXIT ;  /* 0x000000000000794d */ /* 0x000fea0003800000 */
.L_x_1:
        /* <DEDUP_REMOVED lines=9> */
.L_x_4:


//--------------------- .text._Z11kernelA_GPUPii  --------------------------
	.section	.text._Z11kernelA_GPUPii,"ax",@progbits
	.align	128
        .global         _Z11kernelA_GPUPii
        .type           _Z11kernelA_GPUPii,@function
        .size           _Z11kernelA_GPUPii,(.L_x_5 - _Z11kernelA_GPUPii)
        .other          _Z11kernelA_GPUPii,@"STO_CUDA_ENTRY STV_DEFAULT"
_Z11kernelA_GPUPii:
.text._Z11kernelA_GPUPii:
        /* <DEDUP_REMOVED lines=11> */
[----:B-1----:R-:W-:Y:S01]  /*00b0*/  STG.E desc[UR4][R2.64], R5 ;  /* 0x0000000502007986 */ /* 0x002fe2000c101904 */
[----:B------:R-:W-:Y:S05]  /*00c0*/  EXIT ;  /* 0x000000000000794d */ /* 0x000fea0003800000 */
.L_x_2:
        /* <DEDUP_REMOVED lines=11> */
.L_x_5:


//--------------------- .nv.shared.reserved.0     --------------------------
	.section	.nv.shared.reserved.0,"aw",@nobits
	.weak		__nv_reservedSMEM_offset_0_alias
	.size		__nv_reservedSMEM_offset_0_alias, 0, 64
	.other		__nv_reservedSMEM_offset_0_alias,@"STO_CUDA_RESERVED_SHARED STV_DEFAULT"
__nv_reservedSMEM_offset_0_alias:
	.zero		0
	.zero		64


//--------------------- .nv.constant0._Z11kernelC_GPUPii --------------------------
	.section	.nv.constant0._Z11kernelC_GPUPii,"a",@progbits
	.sectionflags	@""
	.align	4
.nv.constant0._Z11kernelC_GPUPii:
	.zero		908


//--------------------- .nv.constant0._Z11kernelB_GPUPii --------------------------
	.section	.nv.constant0._Z11kernelB_GPUPii,"a",@progbits
	.sectionflags	@""
	.align	4
.nv.constant0._Z11kernelB_GPUPii:
	.zero		908


//--------------------- .nv.constant0._Z11kernelA_GPUPii --------------------------
	.section	.nv.constant0._Z11kernelA_GPUPii,"a",@progbits
	.sectionflags	@""
	.align	4
.nv.constant0._Z11kernelA_GPUPii:
	.zero		908


//--------------------- SYMBOLS --------------------------

	.type		.nv.reservedSmem.offset0,@object
	.size		.nv.reservedSmem.offset0,0x4
